//
// Generated by NVIDIA NVVM Compiler
//
// Compiler Build ID: CL-36424714
// Cuda compilation tools, release 13.0, V13.0.88
// Based on NVVM 20.0.0
//

.version 9.0
.target sm_100
.address_size 64

	// .globl	_Z6kernelv
.extern .func  (.param .b32 func_retval0) vprintf
(
	.param .b64 vprintf_param_0,
	.param .b64 vprintf_param_1
)
;
.global .align 1 .b8 $str[2] = {65};
.global .align 1 .b8 $str$1[2] = {66};

.visible .entry _Z6kernelv()
{
	.reg .pred 	%p<2>;
	.reg .b32 	%r<6>;
	.reg .b64 	%rd<5>;

	mov.u32 	%r1, %tid.x;
	setp.gt.u32 	%p1, %r1, 1;
	@%p1 bra 	$L__BB0_2;
	bar.sync 	0;
	mov.u64 	%rd3, $str;
	cvta.global.u64 	%rd4, %rd3;
	{ // callseq 1, 0
	.param .b64 param0;
	st.param.b64 	[param0], %rd4;
	.param .b64 param1;
	st.param.b64 	[param1], 0;
	.param .b32 retval0;
	call.uni (retval0), 
	vprintf, 
	(
	param0, 
	param1
	);
	ld.param.b32 	%r4, [retval0];
	} // callseq 1
	bra.uni 	$L__BB0_3;
$L__BB0_2:
	mov.u64 	%rd1, $str$1;
	cvta.global.u64 	%rd2, %rd1;
	{ // callseq 0, 0
	.param .b64 param0;
	st.param.b64 	[param0], %rd2;
	.param .b64 param1;
	st.param.b64 	[param1], 0;
	.param .b32 retval0;
	call.uni (retval0), 
	vprintf, 
	(
	param0, 
	param1
	);
	ld.param.b32 	%r2, [retval0];
	} // callseq 0
	bar.sync 	0;
$L__BB0_3:
	ret;

}


// ===== COMPILED SASS (sm_100) =====

	.target	sm_100

	.elftype	@"ET_EXEC"


//--------------------- .note.nv.tkinfo           --------------------------
	.section	.note.nv.tkinfo,"",@"SHT_NOTE"
	.sectionflags	@"SHF_NOTE_NV_TKINFO"
	.tkinfo
        /*0018*/ 	.word	0x00000002
        /*0030*/ 	.string	""
        /*0030*/ 	.string	"ptxas"
        /*0030*/ 	.string	"Cuda compilation tools, release 13.0, V13.0.88"
        /*0030*/ 	.string	"Build cuda_13.0.r13.0/compiler.36424714_0"
        /*0030*/ 	.string	"-arch sm_100 -m 64 "



//--------------------- .note.nv.cuinfo           --------------------------
	.section	.note.nv.cuinfo,"",@"SHT_NOTE"
	.sectionflags	@"SHF_NOTE_NV_CUINFO"
        /*0018*/ 	.short	0x0002
        /*001a*/ 	.short	0x0064
        /*001c*/ 	.short	0x0082
	.zero		2


//--------------------- .nv.info                  --------------------------
	.section	.nv.info,"",@"SHT_CUDA_INFO"
	.align	4


	//----- nvinfo : EIATTR_REGCOUNT
	.align		4
        /*0000*/ 	.byte	0x04, 0x2f
        /*0002*/ 	.short	(.L_3 - .L_2)
	.align		4
.L_2:
        /*0004*/ 	.word	index@(_Z6kernelv)
        /*0008*/ 	.word	0x00000018


	//----- nvinfo : EIATTR_FRAME_SIZE
	.align		4
.L_3:
        /*000c*/ 	.byte	0x04, 0x11
        /*000e*/ 	.short	(.L_5 - .L_4)
	.align		4
.L_4:
        /*0010*/ 	.word	index@(_Z6kernelv)
        /*0014*/ 	.word	0x00000000


	//----- nvinfo : EIATTR_MIN_STACK_SIZE
	.align		4
.L_5:
        /*0018*/ 	.byte	0x04, 0x12
        /*001a*/ 	.short	(.L_7 - .L_6)
	.align		4
.L_6:
        /*001c*/ 	.word	index@(_Z6kernelv)
        /*0020*/ 	.word	0x00000000
.L_7:


//--------------------- .nv.compat                --------------------------
	.section	.nv.compat,"",@"SHT_CUDA_COMPAT_INFO"
	.align	4
        /*0000*/ 	.byte	0x02, 0x09, 0x00, 0x00, 0x02, 0x02, 0x01, 0x00, 0x02, 0x05, 0x05, 0x00, 0x03, 0x07, 0x01, 0x01
        /*0010*/ 	.byte	0x02, 0x03, 0x00, 0x00, 0x02, 0x06, 0x01, 0x00, 0x04, 0x0b, 0x08, 0x00, 0x09, 0x00, 0x00, 0x00
        /*0020*/ 	.byte	0x00, 0x00, 0x00, 0x00


//--------------------- .nv.info._Z6kernelv       --------------------------
	.section	.nv.info._Z6kernelv,"",@"SHT_CUDA_INFO"
	.sectionflags	@""
	.align	4


	//----- nvinfo : EIATTR_CUDA_API_VERSION
	.align		4
        /*0000*/ 	.byte	0x04, 0x37
        /*0002*/ 	.short	(.L_9 - .L_8)
.L_8:
        /*0004*/ 	.word	0x00000082


	//----- nvinfo : EIATTR_SPARSE_MMA_MASK
	.align		4
.L_9:
        /*0008*/ 	.byte	0x03, 0x50
        /*000a*/ 	.short	0x0000


	//----- nvinfo : EIATTR_MAXREG_COUNT
	.align		4
        /*000c*/ 	.byte	0x03, 0x1b
        /*000e*/ 	.short	0x00ff


	//----- nvinfo : EIATTR_NUM_BARRIERS
	.align		4
        /*0010*/ 	.byte	0x02, 0x4c
        /*0012*/ 	.byte	0x01
	.zero		1


	//----- nvinfo : EIATTR_EXTERNS
	.align		4
        /*0014*/ 	.byte	0x04, 0x0f
        /*0016*/ 	.short	(.L_11 - .L_10)


	//   ....[0]....
	.align		4
.L_10:
        /*0018*/ 	.word	index@(vprintf)


	//----- nvinfo : EIATTR_MERCURY_ISA_VERSION
	.align		4
.L_11:
        /*001c*/ 	.byte	0x03, 0x5f
        /*001e*/ 	.short	0x0101


	//----- nvinfo : EIATTR_VRC_CTA_INIT_COUNT
	.align		4
        /*0020*/ 	.byte	0x02, 0x4a
	.zero		1
	.zero		1


	//----- nvinfo : EIATTR_SYSCALL_OFFSETS
	.align		4
        /*0024*/ 	.byte	0x04, 0x46
        /*0026*/ 	.short	(.L_13 - .L_12)


	//   ....[0]....
.L_12:
        /*0028*/ 	.word	0x000000d0


	//   ....[1]....
        /*002c*/ 	.word	0x00000160


	//----- nvinfo : EIATTR_EXIT_INSTR_OFFSETS
	.align		4
.L_13:
        /*0030*/ 	.byte	0x04, 0x1c
        /*0032*/ 	.short	(.L_15 - .L_14)


	//   ....[0]....
.L_14:
        /*0034*/ 	.word	0x000000e0


	//   ....[1]....
        /*0038*/ 	.word	0x00000190


	//----- nvinfo : EIATTR_CRS_STACK_SIZE
	.align		4
.L_15:
        /*003c*/ 	.byte	0x04, 0x1e
        /*003e*/ 	.short	(.L_17 - .L_16)
.L_16:
        /*0040*/ 	.word	0x00000000


	//----- nvinfo : EIATTR_SW_WAR
	.align		4
.L_17:
        /*0044*/ 	.byte	0x04, 0x36
        /*0046*/ 	.short	(.L_19 - .L_18)
.L_18:
        /*0048*/ 	.word	0x00000008
.L_19:


//--------------------- .nv.callgraph             --------------------------
	.section	.nv.callgraph,"",@"SHT_CUDA_CALLGRAPH"
	.align	4
	.sectionentsize	8
	.align		4
        /*0000*/ 	.word	0x00000000
	.align		4
        /*0004*/ 	.word	0xffffffff
	.align		4
        /*0008*/ 	.word	index@(_Z6kernelv)
	.align		4
        /*000c*/ 	.word	index@(vprintf)
	.align		4
        /*0010*/ 	.word	0x00000000
	.align		4
        /*0014*/ 	.word	0xfffffffe
	.align		4
        /*0018*/ 	.word	0x00000000
	.align		4
        /*001c*/ 	.word	0xfffffffd
	.align		4
        /*0020*/ 	.word	0x00000000
	.align		4
        /*0024*/ 	.word	0xfffffffc


//--------------------- .nv.constant4             --------------------------
	.section	.nv.constant4,"a",@progbits
	.align	8
	.align		8
.nv.constant4:
        /*0000*/ 	.dword	vprintf
	.align		8
        /*0008*/ 	.dword	$str
	.align		8
        /*0010*/ 	.dword	$str$1


//--------------------- .text._Z6kernelv          --------------------------
	.section	.text._Z6kernelv,"ax",@progbits
	.align	128
        .global         _Z6kernelv
        .type           _Z6kernelv,@function
        .size           _Z6kernelv,(.L_x_4 - _Z6kernelv)
        .other          _Z6kernelv,@"STO_CUDA_ENTRY STV_DEFAULT"
_Z6kernelv:
.text._Z6kernelv:
[----:B------:R-:W0:Y:S01]  /*0000*/  LDC R1, c[0x0][0x37c] ;  /* 0x0000df00ff017b82 */ /* 0x000e220000000800 */
[----:B------:R-:W1:Y:S02]  /*0010*/  S2R R0, SR_TID.X ;  /* 0x0000000000007919 */ /* 0x000e640000002100 */
[----:B-1----:R-:W-:-:S13]  /*0020*/  ISETP.GT.U32.AND P0, PT, R0, 0x1, PT ;  /* 0x000000010000780c */ /* 0x002fda0003f04070 */
[----:B------:R-:W-:Y:S05]  /*0030*/  @P0 BRA `(.L_x_0) ;  /* 0x00000000002c0947 */ /* 0x000fea0003800000 */
[----:B------:R-:W-:Y:S01]  /*0040*/  MOV R0, 0x0 ;  /* 0x0000000000007802 */ /* 0x000fe20000000f00 */
[----:B------:R-:W-:Y:S05]  /*0050*/  WARPSYNC.ALL ;  /* 0x0000000000007948 */ /* 0x000fea0003800000 */
[----:B------:R-:W-:Y:S01]  /*0060*/  BAR.SYNC.DEFER_BLOCKING 0x0 ;  /* 0x0000000000007b1d */ /* 0x000fe20000010000 */
[----:B------:R-:W-:-:S07]  /*0070*/  CS2R R6, SRZ ;  /* 0x0000000000067805 */ /* 0x000fce000001ff00 */
[----:B------:R1:W2:Y:S01]  /*0080*/  LDC.64 R2, c[0x4][R0] ;  /* 0x0100000000027b82 */ /* 0x0002a20000000a00 */
[----:B------:R-:W3:Y:S02]  /*0090*/  LDCU.64 UR4, c[0x4][0x8] ;  /* 0x01000100ff0477ac */ /* 0x000ee40008000a00 */
[----:B---3--:R-:W-:Y:S02]  /*00a0*/  IMAD.U32 R4, RZ, RZ, UR4 ;  /* 0x00000004ff047e24 */ /* 0x008fe4000f8e00ff */
[----:B-1----:R-:W-:-:S07]  /*00b0*/  IMAD.U32 R5, RZ, RZ, UR5 ;  /* 0x00000005ff057e24 */ /* 0x002fce000f8e00ff */
[----:B------:R-:W-:-:S07]  /*00c0*/  LEPC R20, `(.L_x_1) ;  /* 0x000000001014794e */ /* 0x000fce0000000000 */
[----:B0-2---:R-:W-:Y:S05]  /*00d0*/  CALL.ABS.NOINC R2 ;  /* 0x0000000002007343 */ /* 0x005fea0003c00000 */
.L_x_1:
[----:B------:R-:W-:Y:S05]  /*00e0*/  EXIT ;  /* 0x000000000000794d */ /* 0x000fea0003800000 */
.L_x_0:
[----:B------:R-:W-:Y:S01]  /*00f0*/  MOV R0, 0x0 ;  /* 0x0000000000007802 */ /* 0x000fe20000000f00 */
[----:B------:R-:W1:Y:S01]  /*0100*/  LDCU.64 UR4, c[0x4][0x10] ;  /* 0x01000200ff0477ac */ /* 0x000e620008000a00 */
[----:B------:R-:W-:Y:S02]  /*0110*/  CS2R R6, SRZ ;  /* 0x0000000000067805 */ /* 0x000fe4000001ff00 */
[----:B------:R2:W3:Y:S01]  /*0120*/  LDC.64 R2, c[0x4][R0] ;  /* 0x0100000000027b82 */ /* 0x0004e20000000a00 */
[----:B-1----:R-:W-:Y:S02]  /*0130*/  IMAD.U32 R4, RZ, RZ, UR4 ;  /* 0x00000004ff047e24 */ /* 0x002fe4000f8e00ff */
[----:B--2---:R-:W-:-:S07]  /*0140*/  IMAD.U32 R5, RZ, RZ, UR5 ;  /* 0x00000005ff057e24 */ /* 0x004fce000f8e00ff */
[----:B------:R-:W-:-:S07]  /*0150*/  LEPC R20, `(.L_x_2) ;  /* 0x000000001014794e */ /* 0x000fce0000000000 */
[----:B0--3--:R-:W-:Y:S05]  /*0160*/  CALL.ABS.NOINC R2 ;  /* 0x0000000002007343 */ /* 0x009fea0003c00000 */
.L_x_2:
[----:B------:R-:W-:Y:S05]  /*0170*/  WARPSYNC.ALL ;  /* 0x0000000000007948 */ /* 0x000fea0003800000 */
[----:B------:R-:W-:Y:S06]  /*0180*/  BAR.SYNC.DEFER_BLOCKING 0x0 ;  /* 0x0000000000007b1d */ /* 0x000fec0000010000 */
[----:B------:R-:W-:Y:S05]  /*0190*/  EXIT ;  /* 0x000000000000794d */ /* 0x000fea0003800000 */
.L_x_3:
[----:B------:R-:W-:-:S00]  /*01a0*/  BRA `(.L_x_3) ;  /* 0xfffffffc00fc7947 */ /* 0x000fc0000383ffff */
[----:B------:R-:W-:-:S00]  /*01b0*/  NOP ;  /* 0x0000000000007918 */ /* 0x000fc00000000000 */
        /* <DEDUP_REMOVED lines=12> */
.L_x_4:


//--------------------- .nv.global.init           --------------------------
	.section	.nv.global.init,"aw",@progbits
.nv.global.init:
	.type		$str,@object
	.size		$str,($str$1 - $str)
$str:
        /*0000*/ 	.byte	0x41, 0x00
	.type		$str$1,@object
	.size		$str$1,(.L_1 - $str$1)
$str$1:
        /*0002*/ 	.byte	0x42, 0x00
.L_1:


//--------------------- .nv.shared.reserved.0     --------------------------
	.section	.nv.shared.reserved.0,"aw",@nobits
	.weak		__nv_reservedSMEM_offset_0_alias
	.size		__nv_reservedSMEM_offset_0_alias, 0, 64
	.other		__nv_reservedSMEM_offset_0_alias,@"STO_CUDA_RESERVED_SHARED STV_DEFAULT"
__nv_reservedSMEM_offset_0_alias:
	.zero		0
	.zero		64


//--------------------- .nv.constant0._Z6kernelv  --------------------------
	.section	.nv.constant0._Z6kernelv,"a",@progbits
	.sectionflags	@""
	.align	4
.nv.constant0._Z6kernelv:
	.zero		896


//--------------------- SYMBOLS --------------------------

	.type		.nv.reservedSmem.offset0,@object
	.size		.nv.reservedSmem.offset0,0x4
	.type		vprintf,@function
